//
// Generated by NVIDIA NVVM Compiler
//
// Compiler Build ID: CL-36424714
// Cuda compilation tools, release 13.0, V13.0.88
// Based on NVVM 20.0.0
//

.version 9.0
.target sm_100
.address_size 64

	// .globl	_Z9local_sumPiS_
// _ZZ9local_sumPiS_E3s_A has been demoted

.visible .entry _Z9local_sumPiS_(
	.param .u64 .ptr .align 1 _Z9local_sumPiS__param_0,
	.param .u64 .ptr .align 1 _Z9local_sumPiS__param_1
)
{
	.reg .pred 	%p<12>;
	.reg .b32 	%r<40>;
	.reg .b64 	%rd<9>;
	// demoted variable
	.shared .align 4 .b8 _ZZ9local_sumPiS_E3s_A[4096];
	ld.param.u64 	%rd2, [_Z9local_sumPiS__param_0];
	ld.param.u64 	%rd1, [_Z9local_sumPiS__param_1];
	cvta.to.global.u64 	%rd3, %rd2;
	mov.u32 	%r1, %tid.x;
	mov.u32 	%r2, %ctaid.x;
	shl.b32 	%r4, %r2, 10;
	or.b32  	%r5, %r4, %r1;
	mul.wide.u32 	%rd4, %r5, 4;
	add.s64 	%rd5, %rd3, %rd4;
	ld.global.u32 	%r6, [%rd5];
	shl.b32 	%r7, %r1, 2;
	mov.u32 	%r8, _ZZ9local_sumPiS_E3s_A;
	add.s32 	%r3, %r8, %r7;
	st.shared.u32 	[%r3], %r6;
	bar.sync 	0;
	setp.gt.u32 	%p1, %r1, 511;
	@%p1 bra 	$L__BB0_2;
	ld.shared.u32 	%r9, [%r3+2048];
	ld.shared.u32 	%r10, [%r3];
	add.s32 	%r11, %r10, %r9;
	st.shared.u32 	[%r3], %r11;
$L__BB0_2:
	bar.sync 	0;
	setp.gt.u32 	%p2, %r1, 255;
	@%p2 bra 	$L__BB0_4;
	ld.shared.u32 	%r12, [%r3+1024];
	ld.shared.u32 	%r13, [%r3];
	add.s32 	%r14, %r13, %r12;
	st.shared.u32 	[%r3], %r14;
$L__BB0_4:
	bar.sync 	0;
	setp.gt.u32 	%p3, %r1, 127;
	@%p3 bra 	$L__BB0_6;
	ld.shared.u32 	%r15, [%r3+512];
	ld.shared.u32 	%r16, [%r3];
	add.s32 	%r17, %r16, %r15;
	st.shared.u32 	[%r3], %r17;
$L__BB0_6:
	bar.sync 	0;
	setp.gt.u32 	%p4, %r1, 63;
	@%p4 bra 	$L__BB0_8;
	ld.shared.u32 	%r18, [%r3+256];
	ld.shared.u32 	%r19, [%r3];
	add.s32 	%r20, %r19, %r18;
	st.shared.u32 	[%r3], %r20;
$L__BB0_8:
	bar.sync 	0;
	setp.gt.u32 	%p5, %r1, 31;
	@%p5 bra 	$L__BB0_10;
	ld.shared.u32 	%r21, [%r3+128];
	ld.shared.u32 	%r22, [%r3];
	add.s32 	%r23, %r22, %r21;
	st.shared.u32 	[%r3], %r23;
$L__BB0_10:
	bar.sync 	0;
	setp.gt.u32 	%p6, %r1, 15;
	@%p6 bra 	$L__BB0_12;
	ld.shared.u32 	%r24, [%r3+64];
	ld.shared.u32 	%r25, [%r3];
	add.s32 	%r26, %r25, %r24;
	st.shared.u32 	[%r3], %r26;
$L__BB0_12:
	bar.sync 	0;
	setp.gt.u32 	%p7, %r1, 7;
	@%p7 bra 	$L__BB0_14;
	ld.shared.u32 	%r27, [%r3+32];
	ld.shared.u32 	%r28, [%r3];
	add.s32 	%r29, %r28, %r27;
	st.shared.u32 	[%r3], %r29;
$L__BB0_14:
	bar.sync 	0;
	setp.gt.u32 	%p8, %r1, 3;
	@%p8 bra 	$L__BB0_16;
	ld.shared.u32 	%r30, [%r3+16];
	ld.shared.u32 	%r31, [%r3];
	add.s32 	%r32, %r31, %r30;
	st.shared.u32 	[%r3], %r32;
$L__BB0_16:
	bar.sync 	0;
	setp.gt.u32 	%p9, %r1, 1;
	@%p9 bra 	$L__BB0_18;
	ld.shared.u32 	%r33, [%r3+8];
	ld.shared.u32 	%r34, [%r3];
	add.s32 	%r35, %r34, %r33;
	st.shared.u32 	[%r3], %r35;
$L__BB0_18:
	bar.sync 	0;
	setp.ne.s32 	%p10, %r1, 0;
	@%p10 bra 	$L__BB0_20;
	ld.shared.u32 	%r36, [_ZZ9local_sumPiS_E3s_A+4];
	ld.shared.u32 	%r37, [%r3];
	add.s32 	%r38, %r37, %r36;
	st.shared.u32 	[%r3], %r38;
$L__BB0_20:
	setp.ne.s32 	%p11, %r1, 0;
	bar.sync 	0;
	@%p11 bra 	$L__BB0_22;
	ld.shared.u32 	%r39, [_ZZ9local_sumPiS_E3s_A];
	cvta.to.global.u64 	%rd6, %rd1;
	mul.wide.u32 	%rd7, %r2, 4;
	add.s64 	%rd8, %rd6, %rd7;
	st.global.u32 	[%rd8], %r39;
$L__BB0_22:
	ret;

}


// ===== COMPILED SASS (sm_100) =====

	.target	sm_100

	.elftype	@"ET_EXEC"


//--------------------- .note.nv.tkinfo           --------------------------
	.section	.note.nv.tkinfo,"",@"SHT_NOTE"
	.sectionflags	@"SHF_NOTE_NV_TKINFO"
	.tkinfo
        /*0018*/ 	.word	0x00000002
        /*0030*/ 	.string	""
        /*0030*/ 	.string	"ptxas"
        /*0030*/ 	.string	"Cuda compilation tools, release 13.0, V13.0.88"
        /*0030*/ 	.string	"Build cuda_13.0.r13.0/compiler.36424714_0"
        /*0030*/ 	.string	"-arch sm_100 -m 64 "



//--------------------- .note.nv.cuinfo           --------------------------
	.section	.note.nv.cuinfo,"",@"SHT_NOTE"
	.sectionflags	@"SHF_NOTE_NV_CUINFO"
        /*0018*/ 	.short	0x0002
        /*001a*/ 	.short	0x0064
        /*001c*/ 	.short	0x0082
	.zero		2


//--------------------- .nv.info                  --------------------------
	.section	.nv.info,"",@"SHT_CUDA_INFO"
	.align	4


	//----- nvinfo : EIATTR_REGCOUNT
	.align		4
        /*0000*/ 	.byte	0x04, 0x2f
        /*0002*/ 	.short	(.L_1 - .L_0)
	.align		4
.L_0:
        /*0004*/ 	.word	index@(_Z9local_sumPiS_)
        /*0008*/ 	.word	0x0000000b


	//----- nvinfo : EIATTR_FRAME_SIZE
	.align		4
.L_1:
        /*000c*/ 	.byte	0x04, 0x11
        /*000e*/ 	.short	(.L_3 - .L_2)
	.align		4
.L_2:
        /*0010*/ 	.word	index@(_Z9local_sumPiS_)
        /*0014*/ 	.word	0x00000000


	//----- nvinfo : EIATTR_MIN_STACK_SIZE
	.align		4
.L_3:
        /*0018*/ 	.byte	0x04, 0x12
        /*001a*/ 	.short	(.L_5 - .L_4)
	.align		4
.L_4:
        /*001c*/ 	.word	index@(_Z9local_sumPiS_)
        /*0020*/ 	.word	0x00000000
.L_5:


//--------------------- .nv.compat                --------------------------
	.section	.nv.compat,"",@"SHT_CUDA_COMPAT_INFO"
	.align	4
        /*0000*/ 	.byte	0x02, 0x09, 0x00, 0x00, 0x02, 0x02, 0x01, 0x00, 0x02, 0x05, 0x05, 0x00, 0x03, 0x07, 0x01, 0x01
        /*0010*/ 	.byte	0x02, 0x03, 0x00, 0x00, 0x02, 0x06, 0x01, 0x00, 0x04, 0x0b, 0x08, 0x00, 0x09, 0x00, 0x00, 0x00
        /*0020*/ 	.byte	0x00, 0x00, 0x00, 0x00


//--------------------- .nv.info._Z9local_sumPiS_ --------------------------
	.section	.nv.info._Z9local_sumPiS_,"",@"SHT_CUDA_INFO"
	.sectionflags	@""
	.align	4


	//----- nvinfo : EIATTR_CUDA_API_VERSION
	.align		4
        /*0000*/ 	.byte	0x04, 0x37
        /*0002*/ 	.short	(.L_7 - .L_6)
.L_6:
        /*0004*/ 	.word	0x00000082


	//----- nvinfo : EIATTR_KPARAM_INFO
	.align		4
.L_7:
        /*0008*/ 	.byte	0x04, 0x17
        /*000a*/ 	.short	(.L_9 - .L_8)
.L_8:
        /*000c*/ 	.word	0x00000000
        /*0010*/ 	.short	0x0001
        /*0012*/ 	.short	0x0008
        /*0014*/ 	.byte	0x00, 0xf5, 0x21, 0x00


	//----- nvinfo : EIATTR_KPARAM_INFO
	.align		4
.L_9:
        /*0018*/ 	.byte	0x04, 0x17
        /*001a*/ 	.short	(.L_11 - .L_10)
.L_10:
        /*001c*/ 	.word	0x00000000
        /*0020*/ 	.short	0x0000
        /*0022*/ 	.short	0x0000
        /*0024*/ 	.byte	0x00, 0xf5, 0x21, 0x00


	//----- nvinfo : EIATTR_SPARSE_MMA_MASK
	.align		4
.L_11:
        /*0028*/ 	.byte	0x03, 0x50
        /*002a*/ 	.short	0x0000


	//----- nvinfo : EIATTR_MAXREG_COUNT
	.align		4
        /*002c*/ 	.byte	0x03, 0x1b
        /*002e*/ 	.short	0x00ff


	//----- nvinfo : EIATTR_NUM_BARRIERS
	.align		4
        /*0030*/ 	.byte	0x02, 0x4c
        /*0032*/ 	.byte	0x01
	.zero		1


	//----- nvinfo : EIATTR_MERCURY_ISA_VERSION
	.align		4
        /*0034*/ 	.byte	0x03, 0x5f
        /*0036*/ 	.short	0x0101


	//----- nvinfo : EIATTR_VRC_CTA_INIT_COUNT
	.align		4
        /*0038*/ 	.byte	0x02, 0x4a
	.zero		1
	.zero		1


	//----- nvinfo : EIATTR_EXIT_INSTR_OFFSETS
	.align		4
        /*003c*/ 	.byte	0x04, 0x1c
        /*003e*/ 	.short	(.L_13 - .L_12)


	//   ....[0]....
.L_12:
        /*0040*/ 	.word	0x000004b0


	//   ....[1]....
        /*0044*/ 	.word	0x00000500


	//----- nvinfo : EIATTR_CBANK_PARAM_SIZE
	.align		4
.L_13:
        /*0048*/ 	.byte	0x03, 0x19
        /*004a*/ 	.short	0x0010


	//----- nvinfo : EIATTR_PARAM_CBANK
	.align		4
        /*004c*/ 	.byte	0x04, 0x0a
        /*004e*/ 	.short	(.L_15 - .L_14)
	.align		4
.L_14:
        /*0050*/ 	.word	index@(.nv.constant0._Z9local_sumPiS_)
        /*0054*/ 	.short	0x0380
        /*0056*/ 	.short	0x0010


	//----- nvinfo : EIATTR_SW_WAR
	.align		4
.L_15:
        /*0058*/ 	.byte	0x04, 0x36
        /*005a*/ 	.short	(.L_17 - .L_16)
.L_16:
        /*005c*/ 	.word	0x00000008
.L_17:


//--------------------- .nv.callgraph             --------------------------
	.section	.nv.callgraph,"",@"SHT_CUDA_CALLGRAPH"
	.align	4
	.sectionentsize	8
	.align		4
        /*0000*/ 	.word	0x00000000
	.align		4
        /*0004*/ 	.word	0xffffffff
	.align		4
        /*0008*/ 	.word	0x00000000
	.align		4
        /*000c*/ 	.word	0xfffffffe
	.align		4
        /*0010*/ 	.word	0x00000000
	.align		4
        /*0014*/ 	.word	0xfffffffd
	.align		4
        /*0018*/ 	.word	0x00000000
	.align		4
        /*001c*/ 	.word	0xfffffffc


//--------------------- .text._Z9local_sumPiS_    --------------------------
	.section	.text._Z9local_sumPiS_,"ax",@progbits
	.align	128
        .global         _Z9local_sumPiS_
        .type           _Z9local_sumPiS_,@function
        .size           _Z9local_sumPiS_,(.L_x_1 - _Z9local_sumPiS_)
        .other          _Z9local_sumPiS_,@"STO_CUDA_ENTRY STV_DEFAULT"
_Z9local_sumPiS_:
.text._Z9local_sumPiS_:
[----:B------:R-:W-:Y:S01]  /*0000*/  LDC R1, c[0x0][0x37c] ;  /* 0x0000df00ff017b82 */ /* 0x000fe20000000800 */
[----:B------:R-:W0:Y:S07]  /*0010*/  S2R R0, SR_CTAID.X ;  /* 0x0000000000007919 */ /* 0x000e2e0000002500 */
[----:B------:R-:W1:Y:S01]  /*0020*/  LDC.64 R4, c[0x0][0x380] ;  /* 0x0000e000ff047b82 */ /* 0x000e620000000a00 */
[----:B------:R-:W2:Y:S01]  /*0030*/  LDCU.64 UR6, c[0x0][0x358] ;  /* 0x00006b00ff0677ac */ /* 0x000ea20008000a00 */
[----:B------:R-:W3:Y:S01]  /*0040*/  S2R R2, SR_TID.X ;  /* 0x0000000000027919 */ /* 0x000ee20000002100 */
[----:B0-----:R-:W-:-:S05]  /*0050*/  IMAD.SHL.U32 R3, R0, 0x400, RZ ;  /* 0x0000040000037824 */ /* 0x001fca00078e00ff */
[----:B---3--:R-:W-:-:S05]  /*0060*/  LOP3.LUT R3, R3, R2, RZ, 0xfc, !PT ;  /* 0x0000000203037212 */ /* 0x008fca00078efcff */
[----:B-1----:R-:W-:-:S06]  /*0070*/  IMAD.WIDE.U32 R4, R3, 0x4, R4 ;  /* 0x0000000403047825 */ /* 0x002fcc00078e0004 */
[----:B--2---:R-:W2:Y:S01]  /*0080*/  LDG.E R4, desc[UR6][R4.64] ;  /* 0x0000000604047981 */ /* 0x004ea2000c1e1900 */
[----:B------:R-:W0:Y:S01]  /*0090*/  S2UR UR5, SR_CgaCtaId ;  /* 0x00000000000579c3 */ /* 0x000e220000008800 */
[----:B------:R-:W-:Y:S01]  /*00a0*/  UMOV UR4, 0x400 ;  /* 0x0000040000047882 */ /* 0x000fe20000000000 */
[C---:B------:R-:W-:Y:S02]  /*00b0*/  ISETP.GT.U32.AND P0, PT, R2.reuse, 0x1ff, PT ;  /* 0x000001ff0200780c */ /* 0x040fe40003f04070 */
[----:B------:R-:W-:Y:S01]  /*00c0*/  ISETP.GT.U32.AND P1, PT, R2, 0xff, PT ;  /* 0x000000ff0200780c */ /* 0x000fe20003f24070 */
[----:B0-----:R-:W-:-:S06]  /*00d0*/  ULEA UR4, UR5, UR4, 0x18 ;  /* 0x0000000405047291 */ /* 0x001fcc000f8ec0ff */
[----:B------:R-:W-:-:S05]  /*00e0*/  LEA R3, R2, UR4, 0x2 ;  /* 0x0000000402037c11 */ /* 0x000fca000f8e10ff */
[----:B--2---:R-:W-:Y:S01]  /*00f0*/  STS [R3], R4 ;  /* 0x0000000403007388 */ /* 0x004fe20000000800 */
[----:B------:R-:W-:Y:S06]  /*0100*/  BAR.SYNC.DEFER_BLOCKING 0x0 ;  /* 0x0000000000007b1d */ /* 0x000fec0000010000 */
[----:B------:R-:W-:Y:S04]  /*0110*/  @!P0 LDS R6, [R3+0x800] ;  /* 0x0008000003068984 */ /* 0x000fe80000000800 */
[----:B------:R-:W0:Y:S02]  /*0120*/  @!P0 LDS R7, [R3] ;  /* 0x0000000003078984 */ /* 0x000e240000000800 */
[----:B0-----:R-:W-:-:S05]  /*0130*/  @!P0 IMAD.IADD R6, R6, 0x1, R7 ;  /* 0x0000000106068824 */ /* 0x001fca00078e0207 */
[----:B------:R-:W-:Y:S01]  /*0140*/  @!P0 STS [R3], R6 ;  /* 0x0000000603008388 */ /* 0x000fe20000000800 */
[----:B------:R-:W-:Y:S01]  /*0150*/  BAR.SYNC.DEFER_BLOCKING 0x0 ;  /* 0x0000000000007b1d */ /* 0x000fe20000010000 */
[----:B------:R-:W-:-:S05]  /*0160*/  ISETP.GT.U32.AND P0, PT, R2, 0x7f, PT ;  /* 0x0000007f0200780c */ /* 0x000fca0003f04070 */
        /* <DEDUP_REMOVED lines=20> */
[----:B0-----:R-:W-:-:S05]  /*02b0*/  @!P0 IADD3 R8, PT, PT, R5, R8, RZ ;  /* 0x0000000805088210 */ /* 0x001fca0007ffe0ff */
        /* <DEDUP_REMOVED lines=20> */
[----:B------:R-:W-:-:S05]  /*0400*/  ISETP.NE.AND P1, PT, R2, RZ, PT ;  /* 0x000000ff0200720c */ /* 0x000fca0003f25270 */
[----:B------:R-:W-:Y:S04]  /*0410*/  @!P0 LDS R4, [R3+0x8] ;  /* 0x0000080003048984 */ /* 0x000fe80000000800 */
[----:B------:R-:W0:Y:S02]  /*0420*/  @!P0 LDS R5, [R3] ;  /* 0x0000000003058984 */ /* 0x000e240000000800 */
[----:B0-----:R-:W-:-:S05]  /*0430*/  @!P0 IADD3 R4, PT, PT, R4, R5, RZ ;  /* 0x0000000504048210 */ /* 0x001fca0007ffe0ff */
[----:B------:R-:W-:Y:S01]  /*0440*/  @!P0 STS [R3], R4 ;  /* 0x0000000403008388 */ /* 0x000fe20000000800 */
[----:B------:R-:W-:Y:S06]  /*0450*/  BAR.SYNC.DEFER_BLOCKING 0x0 ;  /* 0x0000000000007b1d */ /* 0x000fec0000010000 */
[----:B------:R-:W-:Y:S04]  /*0460*/  @!P1 LDS R2, [UR4+0x4] ;  /* 0x00000404ff029984 */ /* 0x000fe80008000800 */
[----:B------:R-:W0:Y:S02]  /*0470*/  @!P1 LDS R5, [R3] ;  /* 0x0000000003059984 */ /* 0x000e240000000800 */
[----:B0-----:R-:W-:-:S05]  /*0480*/  @!P1 IMAD.IADD R2, R2, 0x1, R5 ;  /* 0x0000000102029824 */ /* 0x001fca00078e0205 */
[----:B------:R0:W-:Y:S01]  /*0490*/  @!P1 STS [R3], R2 ;  /* 0x0000000203009388 */ /* 0x0001e20000000800 */
[----:B------:R-:W-:Y:S06]  /*04a0*/  BAR.SYNC.DEFER_BLOCKING 0x0 ;  /* 0x0000000000007b1d */ /* 0x000fec0000010000 */
[----:B------:R-:W-:Y:S05]  /*04b0*/  @P1 EXIT ;  /* 0x000000000000194d */ /* 0x000fea0003800000 */
[----:B------:R-:W1:Y:S01]  /*04c0*/  LDS R5, [UR4] ;  /* 0x00000004ff057984 */ /* 0x000e620008000800 */
[----:B0-----:R-:W0:Y:S02]  /*04d0*/  LDC.64 R2, c[0x0][0x388] ;  /* 0x0000e200ff027b82 */ /* 0x001e240000000a00 */
[----:B0-----:R-:W-:-:S05]  /*04e0*/  IMAD.WIDE.U32 R2, R0, 0x4, R2 ;  /* 0x0000000400027825 */ /* 0x001fca00078e0002 */
[----:B-1----:R-:W-:Y:S01]  /*04f0*/  STG.E desc[UR6][R2.64], R5 ;  /* 0x0000000502007986 */ /* 0x002fe2000c101906 */
[----:B------:R-:W-:Y:S05]  /*0500*/  EXIT ;  /* 0x000000000000794d */ /* 0x000fea0003800000 */
.L_x_0:
[----:B------:R-:W-:-:S00]  /*0510*/  BRA `(.L_x_0) ;  /* 0xfffffffc00fc7947 */ /* 0x000fc0000383ffff */
[----:B------:R-:W-:-:S00]  /*0520*/  NOP ;  /* 0x0000000000007918 */ /* 0x000fc00000000000 */
        /* <DEDUP_REMOVED lines=13> */
.L_x_1:


//--------------------- .nv.shared._Z9local_sumPiS_ --------------------------
	.section	.nv.shared._Z9local_sumPiS_,"aw",@nobits
	.sectionflags	@""
	.align	4
.nv.shared._Z9local_sumPiS_:
	.zero		5120


//--------------------- .nv.shared.reserved.0     --------------------------
	.section	.nv.shared.reserved.0,"aw",@nobits
	.weak		__nv_reservedSMEM_offset_0_alias
	.size		__nv_reservedSMEM_offset_0_alias, 0, 64
	.other		__nv_reservedSMEM_offset_0_alias,@"STO_CUDA_RESERVED_SHARED STV_DEFAULT"
__nv_reservedSMEM_offset_0_alias:
	.zero		0
	.zero		64


//--------------------- .nv.constant0._Z9local_sumPiS_ --------------------------
	.section	.nv.constant0._Z9local_sumPiS_,"a",@progbits
	.sectionflags	@""
	.align	4
.nv.constant0._Z9local_sumPiS_:
	.zero		912


//--------------------- SYMBOLS --------------------------

	.type		.nv.reservedSmem.offset0,@object
	.size		.nv.reservedSmem.offset0,0x4
	.type		.nv.reservedSmem.cap,@object
	.size		.nv.reservedSmem.cap,0x4
